//
// Generated by NVIDIA NVVM Compiler
//
// Compiler Build ID: CL-36424714
// Cuda compilation tools, release 13.0, V13.0.88
// Based on NVVM 20.0.0
//

.version 9.0
.target sm_100
.address_size 64

	// .globl	_Z8kernel2DPKfPf
.const .align 4 .b8 kernel_mat[100];
// _ZZ8kernel2DPKfPfE4temp has been demoted

.visible .entry _Z8kernel2DPKfPf(
	.param .u64 .ptr .align 1 _Z8kernel2DPKfPf_param_0,
	.param .u64 .ptr .align 1 _Z8kernel2DPKfPf_param_1
)
{
	.reg .pred 	%p<5>;
	.reg .b32 	%r<24>;
	.reg .b32 	%f<78>;
	.reg .b64 	%rd<9>;
	// demoted variable
	.shared .align 4 .b8 _ZZ8kernel2DPKfPfE4temp[1600];
	ld.param.u64 	%rd1, [_Z8kernel2DPKfPf_param_0];
	ld.param.u64 	%rd2, [_Z8kernel2DPKfPf_param_1];
	mov.u32 	%r1, %tid.x;
	mov.u32 	%r2, %tid.y;
	mov.u32 	%r8, %ctaid.y;
	shl.b32 	%r9, %r8, 4;
	add.s32 	%r3, %r9, %r2;
	mov.u32 	%r10, %ctaid.x;
	shl.b32 	%r11, %r10, 4;
	add.s32 	%r4, %r11, %r1;
	add.s32 	%r5, %r3, -2;
	add.s32 	%r6, %r4, -2;
	or.b32  	%r12, %r5, %r6;
	setp.gt.u32 	%p1, %r12, 8191;
	mov.u32 	%r13, _ZZ8kernel2DPKfPfE4temp;
	mad.lo.s32 	%r14, %r2, 80, %r13;
	shl.b32 	%r15, %r1, 2;
	add.s32 	%r7, %r14, %r15;
	@%p1 bra 	$L__BB0_2;
	cvta.to.global.u64 	%rd3, %rd1;
	shl.b32 	%r16, %r5, 13;
	add.s32 	%r17, %r16, %r6;
	mul.wide.u32 	%rd4, %r17, 4;
	add.s64 	%rd5, %rd3, %rd4;
	ld.global.f32 	%f1, [%rd5];
	st.shared.f32 	[%r7], %f1;
	bra.uni 	$L__BB0_3;
$L__BB0_2:
	mov.b32 	%r18, 0;
	st.shared.u32 	[%r7], %r18;
$L__BB0_3:
	bar.sync 	0;
	or.b32  	%r19, %r2, %r1;
	and.b32  	%r20, %r19, 1008;
	setp.ne.s32 	%p2, %r20, 0;
	or.b32  	%r21, %r3, %r4;
	setp.gt.u32 	%p3, %r21, 8191;
	or.pred  	%p4, %p2, %p3;
	@%p4 bra 	$L__BB0_5;
	ld.shared.f32 	%f2, [%r7];
	ld.const.f32 	%f3, [kernel_mat];
	fma.rn.f32 	%f4, %f2, %f3, 0f00000000;
	ld.shared.f32 	%f5, [%r7+4];
	ld.const.f32 	%f6, [kernel_mat+4];
	fma.rn.f32 	%f7, %f5, %f6, %f4;
	ld.shared.f32 	%f8, [%r7+8];
	ld.const.f32 	%f9, [kernel_mat+8];
	fma.rn.f32 	%f10, %f8, %f9, %f7;
	ld.shared.f32 	%f11, [%r7+12];
	ld.const.f32 	%f12, [kernel_mat+12];
	fma.rn.f32 	%f13, %f11, %f12, %f10;
	ld.shared.f32 	%f14, [%r7+16];
	ld.const.f32 	%f15, [kernel_mat+16];
	fma.rn.f32 	%f16, %f14, %f15, %f13;
	ld.shared.f32 	%f17, [%r7+80];
	ld.const.f32 	%f18, [kernel_mat+20];
	fma.rn.f32 	%f19, %f17, %f18, %f16;
	ld.shared.f32 	%f20, [%r7+84];
	ld.const.f32 	%f21, [kernel_mat+24];
	fma.rn.f32 	%f22, %f20, %f21, %f19;
	ld.shared.f32 	%f23, [%r7+88];
	ld.const.f32 	%f24, [kernel_mat+28];
	fma.rn.f32 	%f25, %f23, %f24, %f22;
	ld.shared.f32 	%f26, [%r7+92];
	ld.const.f32 	%f27, [kernel_mat+32];
	fma.rn.f32 	%f28, %f26, %f27, %f25;
	ld.shared.f32 	%f29, [%r7+96];
	ld.const.f32 	%f30, [kernel_mat+36];
	fma.rn.f32 	%f31, %f29, %f30, %f28;
	ld.shared.f32 	%f32, [%r7+160];
	ld.const.f32 	%f33, [kernel_mat+40];
	fma.rn.f32 	%f34, %f32, %f33, %f31;
	ld.shared.f32 	%f35, [%r7+164];
	ld.const.f32 	%f36, [kernel_mat+44];
	fma.rn.f32 	%f37, %f35, %f36, %f34;
	ld.shared.f32 	%f38, [%r7+168];
	ld.const.f32 	%f39, [kernel_mat+48];
	fma.rn.f32 	%f40, %f38, %f39, %f37;
	ld.shared.f32 	%f41, [%r7+172];
	ld.const.f32 	%f42, [kernel_mat+52];
	fma.rn.f32 	%f43, %f41, %f42, %f40;
	ld.shared.f32 	%f44, [%r7+176];
	ld.const.f32 	%f45, [kernel_mat+56];
	fma.rn.f32 	%f46, %f44, %f45, %f43;
	ld.shared.f32 	%f47, [%r7+240];
	ld.const.f32 	%f48, [kernel_mat+60];
	fma.rn.f32 	%f49, %f47, %f48, %f46;
	ld.shared.f32 	%f50, [%r7+244];
	ld.const.f32 	%f51, [kernel_mat+64];
	fma.rn.f32 	%f52, %f50, %f51, %f49;
	ld.shared.f32 	%f53, [%r7+248];
	ld.const.f32 	%f54, [kernel_mat+68];
	fma.rn.f32 	%f55, %f53, %f54, %f52;
	ld.shared.f32 	%f56, [%r7+252];
	ld.const.f32 	%f57, [kernel_mat+72];
	fma.rn.f32 	%f58, %f56, %f57, %f55;
	ld.shared.f32 	%f59, [%r7+256];
	ld.const.f32 	%f60, [kernel_mat+76];
	fma.rn.f32 	%f61, %f59, %f60, %f58;
	ld.shared.f32 	%f62, [%r7+320];
	ld.const.f32 	%f63, [kernel_mat+80];
	fma.rn.f32 	%f64, %f62, %f63, %f61;
	ld.shared.f32 	%f65, [%r7+324];
	ld.const.f32 	%f66, [kernel_mat+84];
	fma.rn.f32 	%f67, %f65, %f66, %f64;
	ld.shared.f32 	%f68, [%r7+328];
	ld.const.f32 	%f69, [kernel_mat+88];
	fma.rn.f32 	%f70, %f68, %f69, %f67;
	ld.shared.f32 	%f71, [%r7+332];
	ld.const.f32 	%f72, [kernel_mat+92];
	fma.rn.f32 	%f73, %f71, %f72, %f70;
	ld.shared.f32 	%f74, [%r7+336];
	ld.const.f32 	%f75, [kernel_mat+96];
	fma.rn.f32 	%f76, %f74, %f75, %f73;
	div.rn.f32 	%f77, %f76, 0f41C80000;
	shl.b32 	%r22, %r3, 13;
	add.s32 	%r23, %r22, %r4;
	cvta.to.global.u64 	%rd6, %rd2;
	mul.wide.u32 	%rd7, %r23, 4;
	add.s64 	%rd8, %rd6, %rd7;
	st.global.f32 	[%rd8], %f77;
$L__BB0_5:
	ret;

}


// ===== COMPILED SASS (sm_100) =====

	.target	sm_100

	.elftype	@"ET_EXEC"


//--------------------- .note.nv.tkinfo           --------------------------
	.section	.note.nv.tkinfo,"",@"SHT_NOTE"
	.sectionflags	@"SHF_NOTE_NV_TKINFO"
	.tkinfo
        /*0018*/ 	.word	0x00000002
        /*0030*/ 	.string	""
        /*0030*/ 	.string	"ptxas"
        /*0030*/ 	.string	"Cuda compilation tools, release 13.0, V13.0.88"
        /*0030*/ 	.string	"Build cuda_13.0.r13.0/compiler.36424714_0"
        /*0030*/ 	.string	"-arch sm_100 -m 64 "



//--------------------- .note.nv.cuinfo           --------------------------
	.section	.note.nv.cuinfo,"",@"SHT_NOTE"
	.sectionflags	@"SHF_NOTE_NV_CUINFO"
        /*0018*/ 	.short	0x0002
        /*001a*/ 	.short	0x0064
        /*001c*/ 	.short	0x0082
	.zero		2


//--------------------- .nv.info                  --------------------------
	.section	.nv.info,"",@"SHT_CUDA_INFO"
	.align	4


	//----- nvinfo : EIATTR_REGCOUNT
	.align		4
        /*0000*/ 	.byte	0x04, 0x2f
        /*0002*/ 	.short	(.L_2 - .L_1)
	.align		4
.L_1:
        /*0004*/ 	.word	index@(_Z8kernel2DPKfPf)
        /*0008*/ 	.word	0x00000013


	//----- nvinfo : EIATTR_FRAME_SIZE
	.align		4
.L_2:
        /*000c*/ 	.byte	0x04, 0x11
        /*000e*/ 	.short	(.L_4 - .L_3)
	.align		4
.L_3:
        /*0010*/ 	.word	index@($__internal_0_$__cuda_sm3x_div_rn_noftz_f32_slowpath)
        /*0014*/ 	.word	0x00000000


	//----- nvinfo : EIATTR_FRAME_SIZE
	.align		4
.L_4:
        /*0018*/ 	.byte	0x04, 0x11
        /*001a*/ 	.short	(.L_6 - .L_5)
	.align		4
.L_5:
        /*001c*/ 	.word	index@(_Z8kernel2DPKfPf)
        /*0020*/ 	.word	0x00000000


	//----- nvinfo : EIATTR_MIN_STACK_SIZE
	.align		4
.L_6:
        /*0024*/ 	.byte	0x04, 0x12
        /*0026*/ 	.short	(.L_8 - .L_7)
	.align		4
.L_7:
        /*0028*/ 	.word	index@(_Z8kernel2DPKfPf)
        /*002c*/ 	.word	0x00000000
.L_8:


//--------------------- .nv.compat                --------------------------
	.section	.nv.compat,"",@"SHT_CUDA_COMPAT_INFO"
	.align	4
        /*0000*/ 	.byte	0x02, 0x09, 0x00, 0x00, 0x02, 0x02, 0x01, 0x00, 0x02, 0x05, 0x05, 0x00, 0x03, 0x07, 0x01, 0x01
        /*0010*/ 	.byte	0x02, 0x03, 0x00, 0x00, 0x02, 0x06, 0x01, 0x00, 0x04, 0x0b, 0x08, 0x00, 0x01, 0x00, 0x00, 0x00
        /*0020*/ 	.byte	0x00, 0x00, 0x00, 0x00


//--------------------- .nv.info._Z8kernel2DPKfPf --------------------------
	.section	.nv.info._Z8kernel2DPKfPf,"",@"SHT_CUDA_INFO"
	.sectionflags	@""
	.align	4


	//----- nvinfo : EIATTR_CUDA_API_VERSION
	.align		4
        /*0000*/ 	.byte	0x04, 0x37
        /*0002*/ 	.short	(.L_10 - .L_9)
.L_9:
        /*0004*/ 	.word	0x00000082


	//----- nvinfo : EIATTR_KPARAM_INFO
	.align		4
.L_10:
        /*0008*/ 	.byte	0x04, 0x17
        /*000a*/ 	.short	(.L_12 - .L_11)
.L_11:
        /*000c*/ 	.word	0x00000000
        /*0010*/ 	.short	0x0001
        /*0012*/ 	.short	0x0008
        /*0014*/ 	.byte	0x00, 0xf5, 0x21, 0x00


	//----- nvinfo : EIATTR_KPARAM_INFO
	.align		4
.L_12:
        /*0018*/ 	.byte	0x04, 0x17
        /*001a*/ 	.short	(.L_14 - .L_13)
.L_13:
        /*001c*/ 	.word	0x00000000
        /*0020*/ 	.short	0x0000
        /*0022*/ 	.short	0x0000
        /*0024*/ 	.byte	0x00, 0xf5, 0x21, 0x00


	//----- nvinfo : EIATTR_SPARSE_MMA_MASK
	.align		4
.L_14:
        /*0028*/ 	.byte	0x03, 0x50
        /*002a*/ 	.short	0x0000


	//----- nvinfo : EIATTR_MAXREG_COUNT
	.align		4
        /*002c*/ 	.byte	0x03, 0x1b
        /*002e*/ 	.short	0x00ff


	//----- nvinfo : EIATTR_NUM_BARRIERS
	.align		4
        /*0030*/ 	.byte	0x02, 0x4c
        /*0032*/ 	.byte	0x01
	.zero		1


	//----- nvinfo : EIATTR_MERCURY_ISA_VERSION
	.align		4
        /*0034*/ 	.byte	0x03, 0x5f
        /*0036*/ 	.short	0x0101


	//----- nvinfo : EIATTR_VRC_CTA_INIT_COUNT
	.align		4
        /*0038*/ 	.byte	0x02, 0x4a
	.zero		1
	.zero		1


	//----- nvinfo : EIATTR_EXIT_INSTR_OFFSETS
	.align		4
        /*003c*/ 	.byte	0x04, 0x1c
        /*003e*/ 	.short	(.L_16 - .L_15)


	//   ....[0]....
.L_15:
        /*0040*/ 	.word	0x000001b0


	//   ....[1]....
        /*0044*/ 	.word	0x00000670


	//----- nvinfo : EIATTR_CRS_STACK_SIZE
	.align		4
.L_16:
        /*0048*/ 	.byte	0x04, 0x1e
        /*004a*/ 	.short	(.L_18 - .L_17)
.L_17:
        /*004c*/ 	.word	0x00000000


	//----- nvinfo : EIATTR_CBANK_PARAM_SIZE
	.align		4
.L_18:
        /*0050*/ 	.byte	0x03, 0x19
        /*0052*/ 	.short	0x0010


	//----- nvinfo : EIATTR_PARAM_CBANK
	.align		4
        /*0054*/ 	.byte	0x04, 0x0a
        /*0056*/ 	.short	(.L_20 - .L_19)
	.align		4
.L_19:
        /*0058*/ 	.word	index@(.nv.constant0._Z8kernel2DPKfPf)
        /*005c*/ 	.short	0x0380
        /*005e*/ 	.short	0x0010


	//----- nvinfo : EIATTR_SW_WAR
	.align		4
.L_20:
        /*0060*/ 	.byte	0x04, 0x36
        /*0062*/ 	.short	(.L_22 - .L_21)
.L_21:
        /*0064*/ 	.word	0x00000008
.L_22:


//--------------------- .nv.callgraph             --------------------------
	.section	.nv.callgraph,"",@"SHT_CUDA_CALLGRAPH"
	.align	4
	.sectionentsize	8
	.align		4
        /*0000*/ 	.word	0x00000000
	.align		4
        /*0004*/ 	.word	0xffffffff
	.align		4
        /*0008*/ 	.word	0x00000000
	.align		4
        /*000c*/ 	.word	0xfffffffe
	.align		4
        /*0010*/ 	.word	0x00000000
	.align		4
        /*0014*/ 	.word	0xfffffffd
	.align		4
        /*0018*/ 	.word	0x00000000
	.align		4
        /*001c*/ 	.word	0xfffffffc


//--------------------- .nv.constant3             --------------------------
	.section	.nv.constant3,"a",@progbits
	.align	4
.nv.constant3:
	.type		kernel_mat,@object
	.size		kernel_mat,(.L_0 - kernel_mat)
kernel_mat:
	.zero		100
.L_0:


//--------------------- .text._Z8kernel2DPKfPf    --------------------------
	.section	.text._Z8kernel2DPKfPf,"ax",@progbits
	.align	128
        .global         _Z8kernel2DPKfPf
        .type           _Z8kernel2DPKfPf,@function
        .size           _Z8kernel2DPKfPf,(.L_x_15 - _Z8kernel2DPKfPf)
        .other          _Z8kernel2DPKfPf,@"STO_CUDA_ENTRY STV_DEFAULT"
_Z8kernel2DPKfPf:
.text._Z8kernel2DPKfPf:
[----:B------:R-:W-:Y:S01]  /*0000*/  LDC R1, c[0x0][0x37c] ;  /* 0x0000df00ff017b82 */ /* 0x000fe20000000800 */
[----:B------:R-:W0:Y:S01]  /*0010*/  S2R R4, SR_TID.Y ;  /* 0x0000000000047919 */ /* 0x000e220000002200 */
[----:B------:R-:W1:Y:S01]  /*0020*/  LDCU.64 UR6, c[0x0][0x358] ;  /* 0x00006b00ff0677ac */ /* 0x000e620008000a00 */
[----:B------:R-:W0:Y:S01]  /*0030*/  S2R R3, SR_CTAID.Y ;  /* 0x0000000000037919 */ /* 0x000e220000002600 */
[----:B------:R-:W2:Y:S01]  /*0040*/  S2R R9, SR_TID.X ;  /* 0x0000000000097919 */ /* 0x000ea20000002100 */
[----:B------:R-:W2:Y:S01]  /*0050*/  S2R R0, SR_CTAID.X ;  /* 0x0000000000007919 */ /* 0x000ea20000002500 */
[----:B0-----:R-:W-:Y:S01]  /*0060*/  LEA R2, R3, R4, 0x4 ;  /* 0x0000000403027211 */ /* 0x001fe200078e20ff */
[----:B--2---:R-:W-:-:S03]  /*0070*/  IMAD R3, R0, 0x10, R9 ;  /* 0x0000001000037824 */ /* 0x004fc600078e0209 */
[----:B------:R-:W-:Y:S01]  /*0080*/  IADD3 R0, PT, PT, R2, -0x2, RZ ;  /* 0xfffffffe02007810 */ /* 0x000fe20007ffe0ff */
[----:B------:R-:W-:-:S05]  /*0090*/  VIADD R5, R3, 0xfffffffe ;  /* 0xfffffffe03057836 */ /* 0x000fca0000000000 */
[----:B------:R-:W-:-:S04]  /*00a0*/  LOP3.LUT R6, R0, R5, RZ, 0xfc, !PT ;  /* 0x0000000500067212 */ /* 0x000fc800078efcff */
[----:B------:R-:W-:-:S13]  /*00b0*/  ISETP.GT.U32.AND P1, PT, R6, 0x1fff, PT ;  /* 0x00001fff0600780c */ /* 0x000fda0003f24070 */
[----:B------:R-:W0:Y:S01]  /*00c0*/  @!P1 LDC.64 R6, c[0x0][0x380] ;  /* 0x0000e000ff069b82 */ /* 0x000e220000000a00 */
[----:B------:R-:W-:-:S05]  /*00d0*/  @!P1 LEA R5, R0, R5, 0xd ;  /* 0x0000000500059211 */ /* 0x000fca00078e68ff */
[----:B0-----:R-:W-:-:S06]  /*00e0*/  @!P1 IMAD.WIDE.U32 R6, R5, 0x4, R6 ;  /* 0x0000000405069825 */ /* 0x001fcc00078e0006 */
[----:B-1----:R-:W2:Y:S01]  /*00f0*/  @!P1 LDG.E R7, desc[UR6][R6.64] ;  /* 0x0000000606079981 */ /* 0x002ea2000c1e1900 */
[----:B------:R-:W-:Y:S02]  /*0100*/  MOV R0, 0x400 ;  /* 0x0000040000007802 */ /* 0x000fe40000000f00 */
[----:B------:R-:W-:Y:S01]  /*0110*/  LOP3.LUT P0, RZ, R4, 0x3f0, R9, 0xc8, !PT ;  /* 0x000003f004ff7812 */ /* 0x000fe2000780c809 */
[----:B------:R-:W0:Y:S02]  /*0120*/  S2R R5, SR_CgaCtaId ;  /* 0x0000000000057919 */ /* 0x000e240000008800 */
[----:B0-----:R-:W-:-:S05]  /*0130*/  LEA R0, R5, R0, 0x18 ;  /* 0x0000000005007211 */ /* 0x001fca00078ec0ff */
[----:B------:R-:W-:Y:S01]  /*0140*/  IMAD R0, R4, 0x50, R0 ;  /* 0x0000005004007824 */ /* 0x000fe200078e0200 */
[----:B------:R-:W-:-:S04]  /*0150*/  LOP3.LUT R4, R2, R3, RZ, 0xfc, !PT ;  /* 0x0000000302047212 */ /* 0x000fc800078efcff */
[----:B------:R-:W-:Y:S01]  /*0160*/  ISETP.GT.U32.OR P0, PT, R4, 0x1fff, P0 ;  /* 0x00001fff0400780c */ /* 0x000fe20000704470 */
[----:B------:R-:W-:-:S05]  /*0170*/  IMAD R4, R9, 0x4, R0 ;  /* 0x0000000409047824 */ /* 0x000fca00078e0200 */
[----:B--2---:R0:W-:Y:S04]  /*0180*/  @!P1 STS [R4], R7 ;  /* 0x0000000704009388 */ /* 0x0041e80000000800 */
[----:B------:R0:W-:Y:S01]  /*0190*/  @P1 STS [R4], RZ ;  /* 0x000000ff04001388 */ /* 0x0001e20000000800 */
[----:B------:R-:W-:Y:S06]  /*01a0*/  BAR.SYNC.DEFER_BLOCKING 0x0 ;  /* 0x0000000000007b1d */ /* 0x000fec0000010000 */
[----:B------:R-:W-:Y:S05]  /*01b0*/  @P0 EXIT ;  /* 0x000000000000094d */ /* 0x000fea0003800000 */
[----:B------:R-:W1:Y:S01]  /*01c0*/  LDS R0, [R4] ;  /* 0x0000000004007984 */ /* 0x000e620000000800 */
[----:B------:R-:W1:Y:S01]  /*01d0*/  LDCU.128 UR8, c[0x3][URZ] ;  /* 0x00c00000ff0877ac */ /* 0x000e620008000c00 */
[----:B------:R-:W-:Y:S02]  /*01e0*/  BSSY.RECONVERGENT B1, `(.L_x_0) ;  /* 0x0000044000017945 */ /* 0x000fe40003800200 */
[----:B0-----:R-:W0:Y:S01]  /*01f0*/  LDS R7, [R4+0x4] ;  /* 0x0000040004077984 */ /* 0x001e220000000800 */
[----:B------:R-:W2:Y:S03]  /*0200*/  LDCU.128 UR12, c[0x3][0x10] ;  /* 0x00c00200ff0c77ac */ /* 0x000ea60008000c00 */
[----:B------:R-:W3:Y:S01]  /*0210*/  LDS R8, [R4+0x8] ;  /* 0x0000080004087984 */ /* 0x000ee20000000800 */
[----:B------:R-:W4:Y:S03]  /*0220*/  LDCU UR4, c[0x3][0x60] ;  /* 0x00c00c00ff0477ac */ /* 0x000f260008000800 */
[----:B------:R-:W5:Y:S04]  /*0230*/  LDS R9, [R4+0xc] ;  /* 0x00000c0004097984 */ /* 0x000f680000000800 */
[----:B------:R-:W2:Y:S04]  /*0240*/  LDS R10, [R4+0x10] ;  /* 0x00001000040a7984 */ /* 0x000ea80000000800 */
[----:B------:R-:W4:Y:S04]  /*0250*/  LDS R11, [R4+0x50] ;  /* 0x00005000040b7984 */ /* 0x000f280000000800 */
[----:B------:R-:W4:Y:S04]  /*0260*/  LDS R12, [R4+0x54] ;  /* 0x00005400040c7984 */ /* 0x000f280000000800 */
[----:B------:R-:W4:Y:S04]  /*0270*/  LDS R13, [R4+0x58] ;  /* 0x00005800040d7984 */ /* 0x000f280000000800 */
[----:B------:R-:W4:Y:S04]  /*0280*/  LDS R14, [R4+0x5c] ;  /* 0x00005c00040e7984 */ /* 0x000f280000000800 */
[----:B------:R-:W4:Y:S01]  /*0290*/  LDS R6, [R4+0x60] ;  /* 0x0000600004067984 */ /* 0x000f220000000800 */
[----:B-1----:R-:W-:-:S03]  /*02a0*/  FFMA R0, R0, UR8, RZ ;  /* 0x0000000800007c23 */ /* 0x002fc600080000ff */
[----:B------:R-:W1:Y:S01]  /*02b0*/  LDS R5, [R4+0xa0] ;  /* 0x0000a00004057984 */ /* 0x000e620000000800 */
[----:B0-----:R-:W-:-:S03]  /*02c0*/  FFMA R7, R7, UR9, R0 ;  /* 0x0000000907077c23 */ /* 0x001fc60008000000 */
[----:B------:R-:W-:Y:S01]  /*02d0*/  LDS R16, [R4+0x100] ;  /* 0x0001000004107984 */ /* 0x000fe20000000800 */
[----:B---3--:R-:W-:-:S03]  /*02e0*/  FFMA R8, R8, UR10, R7 ;  /* 0x0000000a08087c23 */ /* 0x008fc60008000007 */
[----:B------:R-:W0:Y:S01]  /*02f0*/  LDS R0, [R4+0xa4] ;  /* 0x0000a40004007984 */ /* 0x000e220000000800 */
[----:B-----5:R-:W-:-:S03]  /*0300*/  FFMA R9, R9, UR11, R8 ;  /* 0x0000000b09097c23 */ /* 0x020fc60008000008 */
[----:B------:R-:W3:Y:S01]  /*0310*/  LDS R7, [R4+0xa8] ;  /* 0x0000a80004077984 */ /* 0x000ee20000000800 */
[----:B------:R-:W5:Y:S01]  /*0320*/  LDCU.128 UR8, c[0x3][0x20] ;  /* 0x00c00400ff0877ac */ /* 0x000f620008000c00 */
[----:B--2---:R-:W-:Y:S02]  /*0330*/  FFMA R10, R10, UR12, R9 ;  /* 0x0000000c0a0a7c23 */ /* 0x004fe40008000009 */
[----:B------:R-:W2:Y:S02]  /*0340*/  LDS R8, [R4+0xac] ;  /* 0x0000ac0004087984 */ /* 0x000ea40000000800 */
[----:B----4-:R-:W-:Y:S02]  /*0350*/  FFMA R11, R11, UR13, R10 ;  /* 0x0000000d0b0b7c23 */ /* 0x010fe4000800000a */
[----:B------:R-:W4:Y:S02]  /*0360*/  LDS R9, [R4+0xb0] ;  /* 0x0000b00004097984 */ /* 0x000f240000000800 */
[----:B------:R-:W-:-:S02]  /*0370*/  FFMA R12, R12, UR14, R11 ;  /* 0x0000000e0c0c7c23 */ /* 0x000fc4000800000b */
[----:B------:R-:W4:Y:S02]  /*0380*/  LDS R10, [R4+0xf0] ;  /* 0x0000f000040a7984 */ /* 0x000f240000000800 */
[----:B------:R-:W-:Y:S02]  /*0390*/  FFMA R13, R13, UR15, R12 ;  /* 0x0000000f0d0d7c23 */ /* 0x000fe4000800000c */
[----:B------:R-:W4:Y:S01]  /*03a0*/  LDS R11, [R4+0xf4] ;  /* 0x0000f400040b7984 */ /* 0x000f220000000800 */
[----:B------:R-:W3:Y:S01]  /*03b0*/  LDCU.128 UR12, c[0x3][0x30] ;  /* 0x00c00600ff0c77ac */ /* 0x000ee20008000c00 */
[----:B-----5:R-:W-:Y:S02]  /*03c0*/  FFMA R13, R14, UR8, R13 ;  /* 0x000000080e0d7c23 */ /* 0x020fe4000800000d */
[----:B------:R-:W5:Y:S02]  /*03d0*/  LDS R12, [R4+0xf8] ;  /* 0x0000f800040c7984 */ /* 0x000f640000000800 */
[----:B------:R-:W-:-:S02]  /*03e0*/  FFMA R6, R6, UR9, R13 ;  /* 0x0000000906067c23 */ /* 0x000fc4000800000d */
[----:B------:R-:W5:Y:S02]  /*03f0*/  LDS R14, [R4+0xfc] ;  /* 0x0000fc00040e7984 */ /* 0x000f640000000800 */
[----:B-1----:R-:W-:Y:S02]  /*0400*/  FFMA R5, R5, UR10, R6 ;  /* 0x0000000a05057c23 */ /* 0x002fe40008000006 */
[----:B------:R-:W-:Y:S04]  /*0410*/  LDS R13, [R4+0x150] ;  /* 0x00015000040d7984 */ /* 0x000fe80000000800 */
[----:B------:R-:W1:Y:S01]  /*0420*/  LDS R6, [R4+0x140] ;  /* 0x0001400004067984 */ /* 0x000e620000000800 */
[----:B0-----:R-:W-:Y:S01]  /*0430*/  FFMA R0, R0, UR11, R5 ;  /* 0x0000000b00007c23 */ /* 0x001fe20008000005 */
[----:B------:R-:W0:Y:S02]  /*0440*/  LDCU.128 UR8, c[0x3][0x40] ;  /* 0x00c00800ff0877ac */ /* 0x000e240008000c00 */
[----:B------:R-:W1:Y:S01]  /*0450*/  LDS R5, [R4+0x144] ;  /* 0x0001440004057984 */ /* 0x000e620000000800 */
[----:B---3--:R-:W-:-:S03]  /*0460*/  FFMA R7, R7, UR12, R0 ;  /* 0x0000000c07077c23 */ /* 0x008fc60008000000 */
[----:B------:R-:W3:Y:S01]  /*0470*/  LDS R0, [R4+0x148] ;  /* 0x0001480004007984 */ /* 0x000ee20000000800 */
[----:B--2---:R-:W-:-:S03]  /*0480*/  FFMA R8, R8, UR13, R7 ;  /* 0x0000000d08087c23 */ /* 0x004fc60008000007 */
[----:B------:R2:W3:Y:S01]  /*0490*/  LDS R7, [R4+0x14c] ;  /* 0x00014c0004077984 */ /* 0x0004e20000000800 */
[----:B----4-:R-:W-:-:S04]  /*04a0*/  FFMA R9, R9, UR14, R8 ;  /* 0x0000000e09097c23 */ /* 0x010fc80008000008 */
[----:B------:R-:W-:Y:S01]  /*04b0*/  FFMA R10, R10, UR15, R9 ;  /* 0x0000000f0a0a7c23 */ /* 0x000fe20008000009 */
[----:B------:R-:W1:Y:S01]  /*04c0*/  LDCU.128 UR12, c[0x3][0x50] ;  /* 0x00c00a00ff0c77ac */ /* 0x000e620008000c00 */
[----:B--2---:R-:W-:Y:S02]  /*04d0*/  IMAD.MOV.U32 R4, RZ, RZ, 0x41c80000 ;  /* 0x41c80000ff047424 */ /* 0x004fe400078e00ff */
[----:B0-----:R-:W-:-:S04]  /*04e0*/  FFMA R11, R11, UR8, R10 ;  /* 0x000000080b0b7c23 */ /* 0x001fc8000800000a */
[----:B-----5:R-:W-:-:S04]  /*04f0*/  FFMA R11, R12, UR9, R11 ;  /* 0x000000090c0b7c23 */ /* 0x020fc8000800000b */
[----:B------:R-:W-:-:S04]  /*0500*/  FFMA R11, R14, UR10, R11 ;  /* 0x0000000a0e0b7c23 */ /* 0x000fc8000800000b */
[----:B------:R-:W-:-:S04]  /*0510*/  FFMA R11, R16, UR11, R11 ;  /* 0x0000000b100b7c23 */ /* 0x000fc8000800000b */
[----:B-1----:R-:W-:-:S04]  /*0520*/  FFMA R6, R6, UR12, R11 ;  /* 0x0000000c06067c23 */ /* 0x002fc8000800000b */
[----:B------:R-:W-:-:S04]  /*0530*/  FFMA R5, R5, UR13, R6 ;  /* 0x0000000d05057c23 */ /* 0x000fc80008000006 */
[----:B---3--:R-:W-:Y:S01]  /*0540*/  FFMA R0, R0, UR14, R5 ;  /* 0x0000000e00007c23 */ /* 0x008fe20008000005 */
[----:B------:R-:W-:-:S03]  /*0550*/  HFMA2 R5, -RZ, RZ, 1.2841796875, -112.625 ;  /* 0x3d23d70aff057431 */ /* 0x000fc600000001ff */
[----:B------:R-:W-:-:S04]  /*0560*/  FFMA R0, R7, UR15, R0 ;  /* 0x0000000f07007c23 */ /* 0x000fc80008000000 */
[----:B------:R-:W-:Y:S01]  /*0570*/  FFMA R0, R13, UR4, R0 ;  /* 0x000000040d007c23 */ /* 0x000fe20008000000 */
[----:B------:R-:W-:-:S03]  /*0580*/  FFMA R4, R5, -R4, 1 ;  /* 0x3f80000005047423 */ /* 0x000fc60000000804 */
[----:B------:R-:W0:Y:S01]  /*0590*/  FCHK P0, R0, 25 ;  /* 0x41c8000000007902 */ /* 0x000e220000000000 */
[----:B------:R-:W-:-:S04]  /*05a0*/  FFMA R5, R4, R5, 0.039999999105930328369 ;  /* 0x3d23d70a04057423 */ /* 0x000fc80000000005 */
[----:B------:R-:W-:-:S04]  /*05b0*/  FFMA R4, R0, R5, RZ ;  /* 0x0000000500047223 */ /* 0x000fc800000000ff */
[----:B------:R-:W-:-:S04]  /*05c0*/  FFMA R6, R4, -25, R0 ;  /* 0xc1c8000004067823 */ /* 0x000fc80000000000 */
[----:B------:R-:W-:Y:S01]  /*05d0*/  FFMA R7, R5, R6, R4 ;  /* 0x0000000605077223 */ /* 0x000fe20000000004 */
[----:B0-----:R-:W-:Y:S06]  /*05e0*/  @!P0 BRA `(.L_x_1) ;  /* 0x00000000000c8947 */ /* 0x001fec0003800000 */
[----:B------:R-:W-:-:S07]  /*05f0*/  MOV R4, 0x610 ;  /* 0x0000061000047802 */ /* 0x000fce0000000f00 */
[----:B------:R-:W-:Y:S05]  /*0600*/  CALL.REL.NOINC `($__internal_0_$__cuda_sm3x_div_rn_noftz_f32_slowpath) ;  /* 0x00000000001c7944 */ /* 0x000fea0003c00000 */
[----:B------:R-:W-:-:S07]  /*0610*/  MOV R7, R6 ;  /* 0x0000000600077202 */ /* 0x000fce0000000f00 */
.L_x_1:
[----:B------:R-:W-:Y:S05]  /*0620*/  BSYNC.RECONVERGENT B1 ;  /* 0x0000000000017941 */ /* 0x000fea0003800200 */
.L_x_0:
[----:B------:R-:W0:Y:S01]  /*0630*/  LDC.64 R4, c[0x0][0x388] ;  /* 0x0000e200ff047b82 */ /* 0x000e220000000a00 */
[----:B------:R-:W-:-:S04]  /*0640*/  IMAD R3, R2, 0x2000, R3 ;  /* 0x0000200002037824 */ /* 0x000fc800078e0203 */
[----:B0-----:R-:W-:-:S05]  /*0650*/  IMAD.WIDE.U32 R2, R3, 0x4, R4 ;  /* 0x0000000403027825 */ /* 0x001fca00078e0004 */
[----:B------:R-:W-:Y:S01]  /*0660*/  STG.E desc[UR6][R2.64], R7 ;  /* 0x0000000702007986 */ /* 0x000fe2000c101906 */
[----:B------:R-:W-:Y:S05]  /*0670*/  EXIT ;  /* 0x000000000000794d */ /* 0x000fea0003800000 */
        .weak           $__internal_0_$__cuda_sm3x_div_rn_noftz_f32_slowpath
        .type           $__internal_0_$__cuda_sm3x_div_rn_noftz_f32_slowpath,@function
        .size           $__internal_0_$__cuda_sm3x_div_rn_noftz_f32_slowpath,(.L_x_15 - $__internal_0_$__cuda_sm3x_div_rn_noftz_f32_slowpath)
$__internal_0_$__cuda_sm3x_div_rn_noftz_f32_slowpath:
[--C-:B------:R-:W-:Y:S01]  /*0680*/  SHF.R.U32.HI R5, RZ, 0x17, R0.reuse ;  /* 0x00000017ff057819 */ /* 0x100fe20000011600 */
[----:B------:R-:W-:Y:S04]  /*0690*/  BSSY.RECONVERGENT B0, `(.L_x_2) ;  /* 0x000005c000007945 */ /* 0x000fe80003800200 */
[----:B------:R-:W-:Y:S01]  /*06a0*/  BSSY.RELIABLE B2, `(.L_x_3) ;  /* 0x000001a000027945 */ /* 0x000fe20003800100 */
[----:B------:R-:W-:Y:S01]  /*06b0*/  IMAD.MOV.U32 R6, RZ, RZ, R0 ;  /* 0x000000ffff067224 */ /* 0x000fe200078e0000 */
[----:B------:R-:W-:-:S04]  /*06c0*/  LOP3.LUT R5, R5, 0xff, RZ, 0xc0, !PT ;  /* 0x000000ff05057812 */ /* 0x000fc800078ec0ff */
[----:B------:R-:W-:-:S04]  /*06d0*/  IADD3 R8, PT, PT, R5, -0x1, RZ ;  /* 0xffffffff05087810 */ /* 0x000fc80007ffe0ff */
[----:B------:R-:W-:-:S13]  /*06e0*/  ISETP.GT.U32.OR P0, PT, R8, 0xfd, !PT ;  /* 0x000000fd0800780c */ /* 0x000fda0007f04470 */
[----:B------:R-:W-:Y:S01]  /*06f0*/  @!P0 MOV R7, RZ ;  /* 0x000000ff00078202 */ /* 0x000fe20000000f00 */
[----:B------:R-:W-:Y:S06]  /*0700*/  @!P0 BRA `(.L_x_4) ;  /* 0x00000000004c8947 */ /* 0x000fec0003800000 */
[----:B------:R-:W-:-:S13]  /*0710*/  FSETP.GTU.FTZ.AND P0, PT, |R0|, +INF , PT ;  /* 0x7f8000000000780b */ /* 0x000fda0003f1c200 */
[----:B------:R-:W-:Y:S05]  /*0720*/  @P0 BREAK.RELIABLE B2 ;  /* 0x0000000000020942 */ /* 0x000fea0003800100 */
[----:B------:R-:W-:Y:S05]  /*0730*/  @P0 BRA `(.L_x_5) ;  /* 0x0000000400400947 */ /* 0x000fea0003800000 */
[----:B------:R-:W-:-:S05]  /*0740*/  IMAD.MOV.U32 R7, RZ, RZ, 0x41c80000 ;  /* 0x41c80000ff077424 */ /* 0x000fca00078e00ff */
[----:B------:R-:W-:-:S13]  /*0750*/  LOP3.LUT P0, RZ, R7, 0x7fffffff, R6, 0xc8, !PT ;  /* 0x7fffffff07ff7812 */ /* 0x000fda000780c806 */
[----:B------:R-:W-:Y:S05]  /*0760*/  @!P0 BREAK.RELIABLE B2 ;  /* 0x0000000000028942 */ /* 0x000fea0003800100 */
[----:B------:R-:W-:Y:S05]  /*0770*/  @!P0 BRA `(.L_x_6) ;  /* 0x0000000400288947 */ /* 0x000fea0003800000 */
[----:B------:R-:W-:-:S13]  /*0780*/  LOP3.LUT P0, RZ, R6, 0x7fffffff, RZ, 0xc0, !PT ;  /* 0x7fffffff06ff7812 */ /* 0x000fda000780c0ff */
[----:B------:R-:W-:Y:S05]  /*0790*/  @!P0 BREAK.RELIABLE B2 ;  /* 0x0000000000028942 */ /* 0x000fea0003800100 */
[----:B------:R-:W-:Y:S05]  /*07a0*/  @!P0 BRA `(.L_x_7) ;  /* 0x0000000400148947 */ /* 0x000fea0003800000 */
[----:B------:R-:W-:Y:S02]  /*07b0*/  FSETP.NEU.FTZ.AND P0, PT, |R0|, +INF , PT ;  /* 0x7f8000000000780b */ /* 0x000fe40003f1d200 */
[----:B------:R-:W-:-:S04]  /*07c0*/  LOP3.LUT P1, RZ, R7, 0x7fffffff, RZ, 0xc0, !PT ;  /* 0x7fffffff07ff7812 */ /* 0x000fc8000782c0ff */
[----:B------:R-:W-:-:S13]  /*07d0*/  PLOP3.LUT P0, PT, P0, P1, PT, 0x2f, 0xf2 ;  /* 0x0000000000f2781c */ /* 0x000fda0000702577 */
[----:B------:R-:W-:Y:S05]  /*07e0*/  @P0 BREAK.RELIABLE B2 ;  /* 0x0000000000020942 */ /* 0x000fea0003800100 */
[----:B------:R-:W-:Y:S05]  /*07f0*/  @P0 BRA `(.L_x_8) ;  /* 0x0000000000f40947 */ /* 0x000fea0003800000 */
[----:B------:R-:W-:-:S13]  /*0800*/  ISETP.GE.AND P0, PT, R8, RZ, PT ;  /* 0x000000ff0800720c */ /* 0x000fda0003f06270 */
[----:B------:R-:W-:Y:S01]  /*0810*/  @P0 MOV R7, RZ ;  /* 0x000000ff00070202 */ /* 0x000fe20000000f00 */
[----:B------:R-:W-:Y:S01]  /*0820*/  @!P0 FFMA R6, R0, 1.84467440737095516160e+19, RZ ;  /* 0x5f80000000068823 */ /* 0x000fe200000000ff */
[----:B------:R-:W-:-:S07]  /*0830*/  @!P0 IMAD.MOV.U32 R7, RZ, RZ, -0x40 ;  /* 0xffffffc0ff078424 */ /* 0x000fce00078e00ff */
.L_x_4:
[----:B------:R-:W-:Y:S05]  /*0840*/  BSYNC.RELIABLE B2 ;  /* 0x0000000000027941 */ /* 0x000fea0003800100 */
.L_x_3:
[----:B------:R-:W-:Y:S01]  /*0850*/  UMOV UR4, 0x41c80000 ;  /* 0x41c8000000047882 */ /* 0x000fe20000000000 */
[----:B------:R-:W-:Y:S01]  /*0860*/  IADD3 R5, PT, PT, R5, -0x7f, RZ ;  /* 0xffffff8105057810 */ /* 0x000fe20007ffe0ff */
[----:B------:R-:W-:Y:S01]  /*0870*/  UIADD3 UR4, UPT, UPT, UR4, -0x2000000, URZ ;  /* 0xfe00000004047890 */ /* 0x000fe2000fffe0ff */
[----:B------:R-:W-:Y:S02]  /*0880*/  BSSY.RECONVERGENT B2, `(.L_x_9) ;  /* 0x0000033000027945 */ /* 0x000fe40003800200 */
[----:B------:R-:W-:Y:S01]  /*0890*/  IADD3 R7, PT, PT, R7, -0x4, R5 ;  /* 0xfffffffc07077810 */ /* 0x000fe20007ffe005 */
[----:B------:R-:W-:Y:S02]  /*08a0*/  IMAD R0, R5, -0x800000, R6 ;  /* 0xff80000005007824 */ /* 0x000fe400078e0206 */
[----:B------:R-:W-:-:S03]  /*08b0*/  FADD.FTZ R9, -RZ, -UR4 ;  /* 0x80000004ff097e21 */ /* 0x000fc60008010100 */
[----:B------:R-:W0:Y:S02]  /*08c0*/  MUFU.RCP R8, UR4 ;  /* 0x0000000400087d08 */ /* 0x000e240008001000 */
[----:B0-----:R-:W-:-:S04]  /*08d0*/  FFMA R11, R8, R9, 1 ;  /* 0x3f800000080b7423 */ /* 0x001fc80000000009 */
[----:B------:R-:W-:-:S04]  /*08e0*/  FFMA R11, R8, R11, R8 ;  /* 0x0000000b080b7223 */ /* 0x000fc80000000008 */
[----:B------:R-:W-:-:S04]  /*08f0*/  FFMA R6, R0, R11, RZ ;  /* 0x0000000b00067223 */ /* 0x000fc800000000ff */
[----:B------:R-:W-:-:S04]  /*0900*/  FFMA R8, R9, R6, R0 ;  /* 0x0000000609087223 */ /* 0x000fc80000000000 */
[----:B------:R-:W-:-:S04]  /*0910*/  FFMA R8, R11, R8, R6 ;  /* 0x000000080b087223 */ /* 0x000fc80000000006 */
[----:B------:R-:W-:-:S04]  /*0920*/  FFMA R9, R9, R8, R0 ;  /* 0x0000000809097223 */ /* 0x000fc80000000000 */
[----:B------:R-:W-:-:S05]  /*0930*/  FFMA R6, R11, R9, R8 ;  /* 0x000000090b067223 */ /* 0x000fca0000000008 */
[----:B------:R-:W-:-:S04]  /*0940*/  SHF.R.U32.HI R0, RZ, 0x17, R6 ;  /* 0x00000017ff007819 */ /* 0x000fc80000011606 */
[----:B------:R-:W-:-:S05]  /*0950*/  LOP3.LUT R0, R0, 0xff, RZ, 0xc0, !PT ;  /* 0x000000ff00007812 */ /* 0x000fca00078ec0ff */
[----:B------:R-:W-:-:S05]  /*0960*/  IMAD.IADD R10, R0, 0x1, R7 ;  /* 0x00000001000a7824 */ /* 0x000fca00078e0207 */
[----:B------:R-:W-:-:S04]  /*0970*/  IADD3 R0, PT, PT, R10, -0x1, RZ ;  /* 0xffffffff0a007810 */ /* 0x000fc80007ffe0ff */
[----:B------:R-:W-:-:S13]  /*0980*/  ISETP.GE.U32.AND P0, PT, R0, 0xfe, PT ;  /* 0x000000fe0000780c */ /* 0x000fda0003f06070 */
[----:B------:R-:W-:Y:S05]  /*0990*/  @!P0 BRA `(.L_x_10) ;  /* 0x0000000000808947 */ /* 0x000fea0003800000 */
[----:B------:R-:W-:-:S13]  /*09a0*/  ISETP.GT.AND P0, PT, R10, 0xfe, PT ;  /* 0x000000fe0a00780c */ /* 0x000fda0003f04270 */
[----:B------:R-:W-:Y:S05]  /*09b0*/  @P0 BRA `(.L_x_11) ;  /* 0x00000000006c0947 */ /* 0x000fea0003800000 */
[----:B------:R-:W-:-:S13]  /*09c0*/  ISETP.GE.AND P0, PT, R10, 0x1, PT ;  /* 0x000000010a00780c */ /* 0x000fda0003f06270 */
[----:B------:R-:W-:Y:S05]  /*09d0*/  @P0 BRA `(.L_x_12) ;  /* 0x0000000000740947 */ /* 0x000fea0003800000 */
[----:B------:R-:W-:Y:S02]  /*09e0*/  ISETP.GE.AND P0, PT, R10, -0x18, PT ;  /* 0xffffffe80a00780c */ /* 0x000fe40003f06270 */
[----:B------:R-:W-:-:S11]  /*09f0*/  LOP3.LUT R6, R6, 0x80000000, RZ, 0xc0, !PT ;  /* 0x8000000006067812 */ /* 0x000fd600078ec0ff */
[----:B------:R-:W-:Y:S05]  /*0a00*/  @!P0 BRA `(.L_x_12) ;  /* 0x0000000000688947 */ /* 0x000fea0003800000 */
[CCC-:B------:R-:W-:Y:S01]  /*0a10*/  FFMA.RZ R0, R11.reuse, R9.reuse, R8.reuse ;  /* 0x000000090b007223 */ /* 0x1c0fe2000000c008 */
[C---:B------:R-:W-:Y:S02]  /*0a20*/  ISETP.NE.AND P2, PT, R10.reuse, RZ, PT ;  /* 0x000000ff0a00720c */ /* 0x040fe40003f45270 */
[----:B------:R-:W-:Y:S02]  /*0a30*/  ISETP.NE.AND P1, PT, R10, RZ, PT ;  /* 0x000000ff0a00720c */ /* 0x000fe40003f25270 */
[----:B------:R-:W-:Y:S01]  /*0a40*/  LOP3.LUT R5, R0, 0x7fffff, RZ, 0xc0, !PT ;  /* 0x007fffff00057812 */ /* 0x000fe200078ec0ff */
[CCC-:B------:R-:W-:Y:S01]  /*0a50*/  FFMA.RP R0, R11.reuse, R9.reuse, R8.reuse ;  /* 0x000000090b007223 */ /* 0x1c0fe20000008008 */
[----:B------:R-:W-:Y:S01]  /*0a60*/  FFMA.RM R11, R11, R9, R8 ;  /* 0x000000090b0b7223 */ /* 0x000fe20000004008 */
[C---:B------:R-:W-:Y:S01]  /*0a70*/  VIADD R8, R10.reuse, 0x20 ;  /* 0x000000200a087836 */ /* 0x040fe20000000000 */
[----:B------:R-:W-:Y:S02]  /*0a80*/  LOP3.LUT R5, R5, 0x800000, RZ, 0xfc, !PT ;  /* 0x0080000005057812 */ /* 0x000fe400078efcff */
[----:B------:R-:W-:-:S02]  /*0a90*/  IADD3 R7, PT, PT, -R10, RZ, RZ ;  /* 0x000000ff0a077210 */ /* 0x000fc40007ffe1ff */
[----:B------:R-:W-:Y:S02]  /*0aa0*/  SHF.L.U32 R8, R5, R8, RZ ;  /* 0x0000000805087219 */ /* 0x000fe400000006ff */
[----:B------:R-:W-:Y:S02]  /*0ab0*/  FSETP.NEU.FTZ.AND P0, PT, R0, R11, PT ;  /* 0x0000000b0000720b */ /* 0x000fe40003f1d000 */
[----:B------:R-:W-:Y:S02]  /*0ac0*/  SEL R0, R7, RZ, P2 ;  /* 0x000000ff07007207 */ /* 0x000fe40001000000 */
[----:B------:R-:W-:Y:S02]  /*0ad0*/  ISETP.NE.AND P1, PT, R8, RZ, P1 ;  /* 0x000000ff0800720c */ /* 0x000fe40000f25270 */
[----:B------:R-:W-:Y:S02]  /*0ae0*/  SHF.R.U32.HI R0, RZ, R0, R5 ;  /* 0x00000000ff007219 */ /* 0x000fe40000011605 */
[----:B------:R-:W-:-:S02]  /*0af0*/  PLOP3.LUT P0, PT, P0, P1, PT, 0xf8, 0x8f ;  /* 0x00000000008f781c */ /* 0x000fc40000703f70 */
[----:B------:R-:W-:Y:S02]  /*0b00*/  SHF.R.U32.HI R8, RZ, 0x1, R0 ;  /* 0x00000001ff087819 */ /* 0x000fe40000011600 */
[----:B------:R-:W-:-:S04]  /*0b10*/  SEL R5, RZ, 0x1, !P0 ;  /* 0x00000001ff057807 */ /* 0x000fc80004000000 */
[----:B------:R-:W-:-:S04]  /*0b20*/  LOP3.LUT R5, R5, 0x1, R8, 0xf8, !PT ;  /* 0x0000000105057812 */ /* 0x000fc800078ef808 */
[----:B------:R-:W-:-:S05]  /*0b30*/  LOP3.LUT R5, R5, R0, RZ, 0xc0, !PT ;  /* 0x0000000005057212 */ /* 0x000fca00078ec0ff */
[----:B------:R-:W-:-:S05]  /*0b40*/  IMAD.IADD R5, R8, 0x1, R5 ;  /* 0x0000000108057824 */ /* 0x000fca00078e0205 */
[----:B------:R-:W-:Y:S01]  /*0b50*/  LOP3.LUT R6, R5, R6, RZ, 0xfc, !PT ;  /* 0x0000000605067212 */ /* 0x000fe200078efcff */
[----:B------:R-:W-:Y:S06]  /*0b60*/  BRA `(.L_x_12) ;  /* 0x0000000000107947 */ /* 0x000fec0003800000 */
.L_x_11:
[----:B------:R-:W-:-:S04]  /*0b70*/  LOP3.LUT R6, R6, 0x80000000, RZ, 0xc0, !PT ;  /* 0x8000000006067812 */ /* 0x000fc800078ec0ff */
[----:B------:R-:W-:Y:S01]  /*0b80*/  LOP3.LUT R6, R6, 0x7f800000, RZ, 0xfc, !PT ;  /* 0x7f80000006067812 */ /* 0x000fe200078efcff */
[----:B------:R-:W-:Y:S06]  /*0b90*/  BRA `(.L_x_12) ;  /* 0x0000000000047947 */ /* 0x000fec0003800000 */
.L_x_10:
[----:B------:R-:W-:-:S07]  /*0ba0*/  LEA R6, R7, R6, 0x17 ;  /* 0x0000000607067211 */ /* 0x000fce00078eb8ff */
.L_x_12:
[----:B------:R-:W-:Y:S05]  /*0bb0*/  BSYNC.RECONVERGENT B2 ;  /* 0x0000000000027941 */ /* 0x000fea0003800200 */
.L_x_9:
[----:B------:R-:W-:Y:S05]  /*0bc0*/  BRA `(.L_x_13) ;  /* 0x0000000000207947 */ /* 0x000fea0003800000 */
.L_x_8:
[----:B------:R-:W-:-:S04]  /*0bd0*/  LOP3.LUT R6, R7, 0x80000000, R6, 0x48, !PT ;  /* 0x8000000007067812 */ /* 0x000fc800078e4806 */
[----:B------:R-:W-:Y:S01]  /*0be0*/  LOP3.LUT R6, R6, 0x7f800000, RZ, 0xfc, !PT ;  /* 0x7f80000006067812 */ /* 0x000fe200078efcff */
[----:B------:R-:W-:Y:S06]  /*0bf0*/  BRA `(.L_x_13) ;  /* 0x0000000000147947 */ /* 0x000fec0003800000 */
.L_x_7:
[----:B------:R-:W-:Y:S01]  /*0c00*/  LOP3.LUT R6, R7, 0x80000000, R6, 0x48, !PT ;  /* 0x8000000007067812 */ /* 0x000fe200078e4806 */
[----:B------:R-:W-:Y:S06]  /*0c10*/  BRA `(.L_x_13) ;  /* 0x00000000000c7947 */ /* 0x000fec0003800000 */
.L_x_6:
[----:B------:R-:W0:Y:S01]  /*0c20*/  MUFU.RSQ R6, -QNAN ;  /* 0xffc0000000067908 */ /* 0x000e220000001400 */
[----:B------:R-:W-:Y:S05]  /*0c30*/  BRA `(.L_x_13) ;  /* 0x0000000000047947 */ /* 0x000fea0003800000 */
.L_x_5:
[----:B------:R-:W-:-:S07]  /*0c40*/  FADD.FTZ R6, R0, 25 ;  /* 0x41c8000000067421 */ /* 0x000fce0000010000 */
.L_x_13:
[----:B------:R-:W-:Y:S05]  /*0c50*/  BSYNC.RECONVERGENT B0 ;  /* 0x0000000000007941 */ /* 0x000fea0003800200 */
.L_x_2:
[----:B------:R-:W-:-:S04]  /*0c60*/  HFMA2 R5, -RZ, RZ, 0, 0 ;  /* 0x00000000ff057431 */ /* 0x000fc800000001ff */
[----:B0-----:R-:W-:Y:S05]  /*0c70*/  RET.REL.NODEC R4 `(_Z8kernel2DPKfPf) ;  /* 0xfffffff004e07950 */ /* 0x001fea0003c3ffff */
.L_x_14:
[----:B------:R-:W-:-:S00]  /*0c80*/  BRA `(.L_x_14) ;  /* 0xfffffffc00fc7947 */ /* 0x000fc0000383ffff */
[----:B------:R-:W-:-:S00]  /*0c90*/  NOP ;  /* 0x0000000000007918 */ /* 0x000fc00000000000 */
        /* <DEDUP_REMOVED lines=14> */
.L_x_15:


//--------------------- .nv.shared._Z8kernel2DPKfPf --------------------------
	.section	.nv.shared._Z8kernel2DPKfPf,"aw",@nobits
	.sectionflags	@""
	.align	4
.nv.shared._Z8kernel2DPKfPf:
	.zero		2624


//--------------------- .nv.shared.reserved.0     --------------------------
	.section	.nv.shared.reserved.0,"aw",@nobits
	.weak		__nv_reservedSMEM_offset_0_alias
	.size		__nv_reservedSMEM_offset_0_alias, 0, 64
	.other		__nv_reservedSMEM_offset_0_alias,@"STO_CUDA_RESERVED_SHARED STV_DEFAULT"
__nv_reservedSMEM_offset_0_alias:
	.zero		0
	.zero		64


//--------------------- .nv.constant0._Z8kernel2DPKfPf --------------------------
	.section	.nv.constant0._Z8kernel2DPKfPf,"a",@progbits
	.sectionflags	@""
	.align	4
.nv.constant0._Z8kernel2DPKfPf:
	.zero		912


//--------------------- SYMBOLS --------------------------

	.type		.nv.reservedSmem.offset0,@object
	.size		.nv.reservedSmem.offset0,0x4
	.type		.nv.reservedSmem.cap,@object
	.size		.nv.reservedSmem.cap,0x4
